	.headerflags	@"EF_CUDA_TEXMODE_UNIFIED EF_CUDA_64BIT_ADDRESS EF_CUDA_ACCELERATORS EF_CUDA_SM90 EF_CUDA_VIRTUAL_SM(EF_CUDA_SM90)"
	.elftype	@"ET_EXEC"


//--------------------- .nv.info                  --------------------------
	.section	.nv.info,"",@"SHT_CUDA_INFO"
	.align	4


	//----- nvinfo : EIATTR_REGCOUNT
	.align		4
        /*0000*/ 	.byte	0x04, 0x2f
        /*0002*/ 	.short	(.L_1 - .L_0)
	.align		4
.L_0:
        /*0004*/ 	.word	index@(triton_poi_fused_1)
        /*0008*/ 	.word	0x0000001c


	//----- nvinfo : EIATTR_MIN_STACK_SIZE
	.align		4
.L_1:
        /*000c*/ 	.byte	0x04, 0x12
        /*000e*/ 	.short	(.L_3 - .L_2)
	.align		4
.L_2:
        /*0010*/ 	.word	index@(triton_poi_fused_1)
        /*0014*/ 	.word	0x00000000


	//----- nvinfo : EIATTR_FRAME_SIZE
	.align		4
.L_3:
        /*0018*/ 	.byte	0x04, 0x11
        /*001a*/ 	.short	(.L_5 - .L_4)
	.align		4
.L_4:
        /*001c*/ 	.word	index@(triton_poi_fused_1)
        /*0020*/ 	.word	0x00000000


	//----- nvinfo : EIATTR_MIN_STACK_SIZE
	.align		4
.L_5:
        /*0024*/ 	.byte	0x04, 0x12
        /*0026*/ 	.short	(.L_7 - .L_6)
	.align		4
.L_6:
        /*0028*/ 	.word	index@(triton_poi_fused_1)
        /*002c*/ 	.word	0x00000000
.L_7:


//--------------------- .nv.info.triton_poi_fused_1 --------------------------
	.section	.nv.info.triton_poi_fused_1,"",@"SHT_CUDA_INFO"
	.sectionflags	@""
	.align	4


	//----- nvinfo : EIATTR_CUDA_API_VERSION
	.align		4
        /*0000*/ 	.byte	0x04, 0x37
        /*0002*/ 	.short	(.L_9 - .L_8)
.L_8:
        /*0004*/ 	.word	0x0000007c


	//----- nvinfo : EIATTR_KPARAM_INFO
	.align		4
.L_9:
        /*0008*/ 	.byte	0x04, 0x17
        /*000a*/ 	.short	(.L_11 - .L_10)
.L_10:
        /*000c*/ 	.word	0x00000000
        /*0010*/ 	.short	0x0003
        /*0012*/ 	.short	0x0014
        /*0014*/ 	.byte	0x00, 0xf0, 0x11, 0x00


	//----- nvinfo : EIATTR_KPARAM_INFO
	.align		4
.L_11:
        /*0018*/ 	.byte	0x04, 0x17
        /*001a*/ 	.short	(.L_13 - .L_12)
.L_12:
        /*001c*/ 	.word	0x00000000
        /*0020*/ 	.short	0x0002
        /*0022*/ 	.short	0x0010
        /*0024*/ 	.byte	0x00, 0xf0, 0x11, 0x00


	//----- nvinfo : EIATTR_KPARAM_INFO
	.align		4
.L_13:
        /*0028*/ 	.byte	0x04, 0x17
        /*002a*/ 	.short	(.L_15 - .L_14)
.L_14:
        /*002c*/ 	.word	0x00000000
        /*0030*/ 	.short	0x0001
        /*0032*/ 	.short	0x0008
        /*0034*/ 	.byte	0x00, 0xf4, 0x21, 0x00


	//----- nvinfo : EIATTR_KPARAM_INFO
	.align		4
.L_15:
        /*0038*/ 	.byte	0x04, 0x17
        /*003a*/ 	.short	(.L_17 - .L_16)
.L_16:
        /*003c*/ 	.word	0x00000000
        /*0040*/ 	.short	0x0000
        /*0042*/ 	.short	0x0000
        /*0044*/ 	.byte	0x00, 0xf4, 0x21, 0x00


	//----- nvinfo : EIATTR_SPARSE_MMA_MASK
	.align		4
.L_17:
        /*0048*/ 	.byte	0x03, 0x50
        /*004a*/ 	.short	0x0000


	//----- nvinfo : EIATTR_MAXREG_COUNT
	.align		4
        /*004c*/ 	.byte	0x03, 0x1b
        /*004e*/ 	.short	0x00ff


	//----- nvinfo : EIATTR_EXIT_INSTR_OFFSETS
	.align		4
        /*0050*/ 	.byte	0x04, 0x1c
        /*0052*/ 	.short	(.L_19 - .L_18)


	//   ....[0]....
.L_18:
        /*0054*/ 	.word	0x000004c0


	//   ....[1]....
        /*0058*/ 	.word	0x00000520


	//----- nvinfo : EIATTR_REQNTID
	.align		4
.L_19:
        /*005c*/ 	.byte	0x04, 0x10
        /*005e*/ 	.short	(.L_21 - .L_20)
.L_20:
        /*0060*/ 	.word	0x00000080
        /*0064*/ 	.word	0x00000001
        /*0068*/ 	.word	0x00000001


	//----- nvinfo : EIATTR_CBANK_PARAM_SIZE
	.align		4
.L_21:
        /*006c*/ 	.byte	0x03, 0x19
        /*006e*/ 	.short	0x0018


	//----- nvinfo : EIATTR_PARAM_CBANK
	.align		4
        /*0070*/ 	.byte	0x04, 0x0a
        /*0072*/ 	.short	(.L_23 - .L_22)
	.align		4
.L_22:
        /*0074*/ 	.word	index@(.nv.constant0.triton_poi_fused_1)
        /*0078*/ 	.short	0x0210
        /*007a*/ 	.short	0x0018


	//----- nvinfo : EIATTR_SW_WAR
	.align		4
.L_23:
        /*007c*/ 	.byte	0x04, 0x36
        /*007e*/ 	.short	(.L_25 - .L_24)
.L_24:
        /*0080*/ 	.word	0x00000008
.L_25:


//--------------------- .nv.callgraph             --------------------------
	.section	.nv.callgraph,"",@"SHT_CUDA_CALLGRAPH"
	.align	4
	.sectionentsize	8
	.align		4
        /*0000*/ 	.word	0x00000000
	.align		4
        /*0004*/ 	.word	0xffffffff
	.align		4
        /*0008*/ 	.word	0x00000000
	.align		4
        /*000c*/ 	.word	0xfffffffe
	.align		4
        /*0010*/ 	.word	0x00000000
	.align		4
        /*0014*/ 	.word	0xfffffffd
	.align		4
        /*0018*/ 	.word	0x00000000
	.align		4
        /*001c*/ 	.word	0xfffffffc


//--------------------- .text.triton_poi_fused_1  --------------------------
	.section	.text.triton_poi_fused_1,"ax",@progbits
	.sectionflags	@"SHF_BARRIERS=1"
	.align	128
        .global         triton_poi_fused_1
        .type           triton_poi_fused_1,@function
        .size           triton_poi_fused_1,(.L_x_1 - triton_poi_fused_1)
        .other          triton_poi_fused_1,@"STO_CUDA_ENTRY STV_DEFAULT"
triton_poi_fused_1:
.text.triton_poi_fused_1:
[----:B------:R-:W0:Y:S02]  /*0000*/  LDC R1, c[0x0][0x28] ;  /* 0x00000a00ff017b82 */ /* 0x000e240000000800 */
[----:B------:R-:W1:Y:S01]  /*0010*/  S2R R12, SR_TID.X ;  /* 0x00000000000c7919 */ /* 0x000e620000002100 */
[----:B------:R-:W2:Y:S01]  /*0020*/  LDC.64 R8, c[0x0][0x210] ;  /* 0x00008400ff087b82 */ /* 0x000ea20000000a00 */
[----:B------:R-:W-:Y:S01]  /*0030*/  CS2R R6, SRZ ;  /* 0x0000000000067805 */ /* 0x000fe2000001ff00 */
[----:B------:R-:W-:Y:S01]  /*0040*/  ULDC.64 UR6, c[0x0][0x208] ;  /* 0x0000820000067ab9 */ /* 0x000fe20000000a00 */
[----:B------:R-:W3:Y:S01]  /*0050*/  S2R R17, SR_CTAID.Y ;  /* 0x0000000000117919 */ /* 0x000ee20000002600 */
[----:B------:R-:W4:Y:S01]  /*0060*/  S2R R3, SR_CTAID.X ;  /* 0x0000000000037919 */ /* 0x000f220000002500 */
[----:B-1----:R-:W-:Y:S01]  /*0070*/  SHF.R.U32.HI R0, RZ, 0x3, R12 ;  /* 0x00000003ff007819 */ /* 0x002fe2000001160c */
[----:B------:R-:W-:Y:S02]  /*0080*/  IMAD.SHL.U32 R2, R12, 0x4, RZ ;  /* 0x000000040c027824 */ /* 0x000fe400078e00ff */
[----:B---3--:R-:W-:Y:S01]  /*0090*/  IMAD.SHL.U32 R17, R17, 0x20, RZ ;  /* 0x0000002011117824 */ /* 0x008fe200078e00ff */
[----:B------:R-:W-:Y:S01]  /*00a0*/  SGXT.U32 R0, R0, 0x4 ;  /* 0x000000040000781a */ /* 0x000fe20000000000 */
[----:B----4-:R-:W-:-:S03]  /*00b0*/  IMAD.SHL.U32 R3, R3, 0x20, RZ ;  /* 0x0000002003037824 */ /* 0x010fc600078e00ff */
[----:B------:R-:W-:Y:S02]  /*00c0*/  LOP3.LUT R5, R17, R0, RZ, 0xfc, !PT ;  /* 0x0000000011057212 */ /* 0x000fe400078efcff */
[----:B------:R-:W-:Y:S02]  /*00d0*/  LOP3.LUT R10, R17, 0x10, R0, 0xfe, !PT ;  /* 0x00000010110a7812 */ /* 0x000fe400078efe00 */
[----:B------:R-:W-:Y:S02]  /*00e0*/  LOP3.LUT R11, R3, 0x1c, R2, 0xf8, !PT ;  /* 0x0000001c030b7812 */ /* 0x000fe400078ef802 */
[C---:B------:R-:W-:Y:S02]  /*00f0*/  ISETP.GE.AND P0, PT, R5.reuse, 0x30, PT ;  /* 0x000000300500780c */ /* 0x040fe40003f06270 */
[C---:B------:R-:W-:Y:S01]  /*0100*/  ISETP.GE.AND P1, PT, R10.reuse, 0x30, PT ;  /* 0x000000300a00780c */ /* 0x040fe20003f26270 */
[--C-:B------:R-:W-:Y:S01]  /*0110*/  IMAD R15, R5, 0x1000, R11.reuse ;  /* 0x00001000050f7824 */ /* 0x100fe200078e020b */
[----:B------:R-:W-:Y:S01]  /*0120*/  CS2R R4, SRZ ;  /* 0x0000000000047805 */ /* 0x000fe2000001ff00 */
[----:B------:R-:W-:-:S02]  /*0130*/  IMAD R19, R10, 0x1000, R11 ;  /* 0x000010000a137824 */ /* 0x000fc400078e020b */
[----:B--2---:R-:W-:Y:S01]  /*0140*/  IMAD.WIDE R14, R15, 0x4, R8 ;  /* 0x000000040f0e7825 */ /* 0x004fe200078e0208 */
[----:B------:R-:W-:-:S03]  /*0150*/  CS2R R10, SRZ ;  /* 0x00000000000a7805 */ /* 0x000fc6000001ff00 */
[----:B------:R-:W-:Y:S01]  /*0160*/  IMAD.WIDE R18, R19, 0x4, R8 ;  /* 0x0000000413127825 */ /* 0x000fe200078e0208 */
[----:B------:R-:W-:Y:S01]  /*0170*/  CS2R R8, SRZ ;  /* 0x0000000000087805 */ /* 0x000fe2000001ff00 */
[----:B------:R1:W2:Y:S05]  /*0180*/  @!P0 LDG.E.EL.128 R4, desc[UR6][R14.64] ;  /* 0x000000060e048981 */ /* 0x0002aa000c2e1d00 */
[----:B------:R3:W4:Y:S01]  /*0190*/  @!P1 LDG.E.EL.128 R8, desc[UR6][R18.64] ;  /* 0x0000000612089981 */ /* 0x000722000c2e1d00 */
[----:B------:R-:W5:Y:S01]  /*01a0*/  S2UR UR5, SR_CgaCtaId ;  /* 0x00000000000579c3 */ /* 0x000f620000008800 */
[----:B------:R-:W-:Y:S01]  /*01b0*/  IMAD.SHL.U32 R13, R12, 0x80, RZ ;  /* 0x000000800c0d7824 */ /* 0x000fe200078e00ff */
[----:B------:R-:W-:Y:S01]  /*01c0*/  UMOV UR4, 0x400 ;  /* 0x0000040000047882 */ /* 0x000fe20000000000 */
[----:B------:R-:W-:-:S02]  /*01d0*/  SHF.R.U32.HI R12, RZ, 0x1, R12 ;  /* 0x00000001ff0c7819 */ /* 0x000fc4000001160c */
[----:B------:R-:W-:Y:S02]  /*01e0*/  LOP3.LUT R16, R2, 0x1fc, RZ, 0xc0, !PT ;  /* 0x000001fc02107812 */ /* 0x000fe400078ec0ff */
[----:B------:R-:W-:Y:S02]  /*01f0*/  LOP3.LUT R13, R13, 0x380, RZ, 0xc0, !PT ;  /* 0x000003800d0d7812 */ /* 0x000fe400078ec0ff */
[----:B------:R-:W-:Y:S02]  /*0200*/  LOP3.LUT R25, R12, 0x3c, RZ, 0xc0, !PT ;  /* 0x0000003c0c197812 */ /* 0x000fe400078ec0ff */
[----:B-1----:R-:W-:Y:S02]  /*0210*/  SHF.R.U32.HI R15, RZ, 0x3, R13 ;  /* 0x00000003ff0f7819 */ /* 0x002fe4000001160d */
[C---:B------:R-:W-:Y:S01]  /*0220*/  LOP3.LUT R14, R13.reuse, R0, RZ, 0xfc, !PT ;  /* 0x000000000d0e7212 */ /* 0x040fe200078efcff */
[----:B------:R-:W-:Y:S01]  /*0230*/  IMAD.IADD R25, R16, 0x1, R25 ;  /* 0x0000000110197824 */ /* 0x000fe200078e0219 */
[----:B------:R-:W-:-:S02]  /*0240*/  LOP3.LUT R21, R13, 0x20, RZ, 0xfc, !PT ;  /* 0x000000200d157812 */ /* 0x000fc400078efcff */
[C---:B------:R-:W-:Y:S02]  /*0250*/  LOP3.LUT R23, R13.reuse, 0x40, RZ, 0xfc, !PT ;  /* 0x000000400d177812 */ /* 0x040fe400078efcff */
[----:B------:R-:W-:Y:S02]  /*0260*/  LOP3.LUT R15, R15, R13, R0, 0xfe, !PT ;  /* 0x0000000d0f0f7212 */ /* 0x000fe400078efe00 */
[----:B------:R-:W-:Y:S02]  /*0270*/  LOP3.LUT R13, R13, 0x60, RZ, 0xfc, !PT ;  /* 0x000000600d0d7812 */ /* 0x000fe400078efcff */
[-C--:B------:R-:W-:Y:S01]  /*0280*/  LEA.HI R21, R21, R14.reuse, RZ, 0x1d ;  /* 0x0000000e15157211 */ /* 0x080fe200078fe8ff */
[----:B-----5:R-:W-:Y:S01]  /*0290*/  UPRMT UR4, UR5, 0x654, UR4 ;  /* 0x0000065405047896 */ /* 0x020fe20008000004 */
[-C--:B------:R-:W-:Y:S02]  /*02a0*/  LEA.HI R23, R23, R14.reuse, RZ, 0x1d ;  /* 0x0000000e17177211 */ /* 0x080fe400078fe8ff */
[----:B------:R-:W-:-:S02]  /*02b0*/  LEA.HI R13, R13, R14, RZ, 0x1d ;  /* 0x0000000e0d0d7211 */ /* 0x000fc400078fe8ff */
[----:B------:R-:W-:Y:S02]  /*02c0*/  LOP3.LUT R2, R17, 0x1c, R2, 0xf8, !PT ;  /* 0x0000001c11027812 */ /* 0x000fe400078ef802 */
[----:B---3--:R-:W-:Y:S02]  /*02d0*/  LEA R19, R15, UR4, 0x2 ;  /* 0x000000040f137c11 */ /* 0x008fe4000f8e10ff */
[----:B------:R-:W-:Y:S01]  /*02e0*/  LEA R18, R21, UR4, 0x2 ;  /* 0x0000000415127c11 */ /* 0x000fe2000f8e10ff */
[----:B------:R-:W-:Y:S01]  /*02f0*/  IMAD.HI R17, R2, 0x2aaaaaab, RZ ;  /* 0x2aaaaaab02117827 */ /* 0x000fe200078e02ff */
[----:B------:R-:W-:Y:S02]  /*0300*/  LEA R23, R23, UR4, 0x2 ;  /* 0x0000000417177c11 */ /* 0x000fe4000f8e10ff */
[----:B------:R-:W-:Y:S02]  /*0310*/  LEA R20, R13, UR4, 0x2 ;  /* 0x000000040d147c11 */ /* 0x000fe4000f8e10ff */
[----:B------:R-:W-:-:S02]  /*0320*/  LEA R12, R25, UR4, 0x2 ;  /* 0x00000004190c7c11 */ /* 0x000fc4000f8e10ff */
[----:B------:R-:W-:Y:S01]  /*0330*/  ISETP.GE.AND P0, PT, R2, 0x30, PT ;  /* 0x000000300200780c */ /* 0x000fe20003f06270 */
[----:B--2---:R-:W-:Y:S04]  /*0340*/  STS [R19], R4 ;  /* 0x0000000413007388 */ /* 0x004fe80000000800 */
[----:B------:R1:W-:Y:S04]  /*0350*/  STS [R18+0x80], R5 ;  /* 0x0000800512007388 */ /* 0x0003e80000000800 */
[----:B------:R2:W-:Y:S04]  /*0360*/  STS [R23+0x100], R6 ;  /* 0x0001000617007388 */ /* 0x0005e80000000800 */
[----:B------:R3:W-:Y:S01]  /*0370*/  STS [R20+0x180], R7 ;  /* 0x0001800714007388 */ /* 0x0007e20000000800 */
[----:B-1----:R-:W1:Y:S03]  /*0380*/  LDC.64 R4, c[0x0][0x218] ;  /* 0x00008600ff047b82 */ /* 0x002e660000000a00 */
[----:B----4-:R-:W-:Y:S01]  /*0390*/  STS [R19+0x40], R8 ;  /* 0x0000400813007388 */ /* 0x010fe20000000800 */
[----:B--2---:R-:W-:-:S03]  /*03a0*/  SHF.R.S32.HI R6, RZ, 0x1, R17 ;  /* 0x00000001ff067819 */ /* 0x004fc60000011411 */
[----:B------:R2:W-:Y:S01]  /*03b0*/  STS [R18+0xc0], R9 ;  /* 0x0000c00912007388 */ /* 0x0005e20000000800 */
[----:B------:R-:W-:-:S03]  /*03c0*/  LEA.HI R17, R17, R6, RZ, 0x1 ;  /* 0x0000000611117211 */ /* 0x000fc600078f08ff */
[----:B------:R-:W-:Y:S01]  /*03d0*/  STS [R23+0x140], R10 ;  /* 0x0001400a17007388 */ /* 0x000fe20000000800 */
[----:B---3--:R-:W-:Y:S01]  /*03e0*/  LOP3.LUT R7, R16, 0x200, RZ, 0xfc, !PT ;  /* 0x0000020010077812 */ /* 0x008fe200078efcff */
[----:B------:R-:W-:Y:S02]  /*03f0*/  IMAD R6, R17, -0xc, R2 ;  /* 0xfffffff411067824 */ /* 0x000fe400078e0202 */
[----:B------:R-:W-:Y:S01]  /*0400*/  STS [R20+0x1c0], R11 ;  /* 0x0001c00b14007388 */ /* 0x000fe20000000800 */
[----:B------:R-:W-:Y:S02]  /*0410*/  LOP3.LUT R2, R3, R0, RZ, 0xfc, !PT ;  /* 0x0000000003027212 */ /* 0x000fe400078efcff */
[----:B------:R-:W-:Y:S01]  /*0420*/  SHF.R.U32.HI R7, RZ, 0x3, R7 ;  /* 0x00000003ff077819 */ /* 0x000fe20000011607 */
[----:B------:R-:W-:Y:S01]  /*0430*/  BAR.SYNC.DEFER_BLOCKING 0x0 ;  /* 0x0000000000007b1d */ /* 0x000fe20000010000 */
[----:B------:R-:W-:Y:S02]  /*0440*/  IMAD R17, R17, 0xc000, R6 ;  /* 0x0000c00011117824 */ /* 0x000fe400078e0206 */
[----:B--2---:R-:W-:-:S02]  /*0450*/  LOP3.LUT R9, R7, 0x7c, RZ, 0xc0, !PT ;  /* 0x0000007c07097812 */ /* 0x004fc400078ec0ff */
[----:B------:R-:W-:-:S03]  /*0460*/  IMAD R7, R2, 0xc, R17 ;  /* 0x0000000c02077824 */ /* 0x000fc600078e0211 */
[----:B------:R-:W-:Y:S02]  /*0470*/  IMAD.IADD R9, R16, 0x1, R9 ;  /* 0x0000000110097824 */ /* 0x000fe400078e0209 */
[----:B-1----:R-:W-:-:S03]  /*0480*/  IMAD.WIDE R6, R7, 0x4, R4 ;  /* 0x0000000407067825 */ /* 0x002fc600078e0204 */
[----:B------:R-:W-:Y:S01]  /*0490*/  LEA R9, R9, UR4, 0x2 ;  /* 0x0000000409097c11 */ /* 0x000fe2000f8e10ff */
[----:B------:R-:W1:Y:S04]  /*04a0*/  LDS.128 R12, [R12] ;  /* 0x000000000c0c7984 */ /* 0x000e680000000c00 */
[----:B-1----:R1:W-:Y:S01]  /*04b0*/  @!P0 STG.E.128 desc[UR6][R6.64], R12 ;  /* 0x0000000c06008986 */ /* 0x0023e2000c101d06 */
[----:B------:R-:W-:Y:S05]  /*04c0*/  @P0 EXIT ;  /* 0x000000000000094d */ /* 0x000fea0003800000 */
[----:B------:R-:W0:Y:S01]  /*04d0*/  LDS.128 R8, [R9+0x800] ;  /* 0x0008000009087984 */ /* 0x000e220000000c00 */
[----:B------:R-:W-:-:S05]  /*04e0*/  LOP3.LUT R0, R3, 0x10, R0, 0xfe, !PT ;  /* 0x0000001003007812 */ /* 0x000fca00078efe00 */
[----:B------:R-:W-:-:S04]  /*04f0*/  IMAD R17, R0, 0xc, R17 ;  /* 0x0000000c00117824 */ /* 0x000fc800078e0211 */
[----:B------:R-:W-:-:S05]  /*0500*/  IMAD.WIDE R4, R17, 0x4, R4 ;  /* 0x0000000411047825 */ /* 0x000fca00078e0204 */
[----:B0-----:R-:W-:Y:S01]  /*0510*/  STG.E.128 desc[UR6][R4.64], R8 ;  /* 0x0000000804007986 */ /* 0x001fe2000c101d06 */
[----:B------:R-:W-:Y:S05]  /*0520*/  EXIT ;  /* 0x000000000000794d */ /* 0x000fea0003800000 */
.L_x_0:
[----:B------:R-:W-:-:S00]  /*0530*/  BRA `(.L_x_0) ;  /* 0xfffffffc00fc7947 */ /* 0x000fc0000383ffff */
[----:B------:R-:W-:-:S00]  /*0540*/  NOP ;  /* 0x0000000000007918 */ /* 0x000fc00000000000 */
        /* <DEDUP_REMOVED lines=11> */
.L_x_1:


//--------------------- .nv.shared.triton_poi_fused_1 --------------------------
	.section	.nv.shared.triton_poi_fused_1,"aw",@nobits
	.sectionflags	@""
	.align	16
	.zero		1024


//--------------------- .nv.constant0.triton_poi_fused_1 --------------------------
	.section	.nv.constant0.triton_poi_fused_1,"a",@progbits
	.sectionflags	@""
	.align	4
.nv.constant0.triton_poi_fused_1:
	.zero		552
